//
// Generated by NVIDIA NVVM Compiler
//
// Compiler Build ID: CL-36424714
// Cuda compilation tools, release 13.0, V13.0.88
// Based on NVVM 20.0.0
//

.version 9.0
.target sm_100
.address_size 64

	// .globl	_Z21block_reduce_sum_warpPKfPfi
// _ZZ21block_reduce_sum_warpPKfPfiE9warp_sums has been demoted
// _ZZ17warp_reduce_statsPKfPfS1_S1_iE9warp_sums has been demoted
// _ZZ17warp_reduce_statsPKfPfS1_S1_iE9warp_maxs has been demoted
// _ZZ17warp_reduce_statsPKfPfS1_S1_iE9warp_mins has been demoted
.extern .shared .align 16 .b8 smem[];

.visible .entry _Z21block_reduce_sum_warpPKfPfi(
	.param .u64 .ptr .align 1 _Z21block_reduce_sum_warpPKfPfi_param_0,
	.param .u64 .ptr .align 1 _Z21block_reduce_sum_warpPKfPfi_param_1,
	.param .u32 _Z21block_reduce_sum_warpPKfPfi_param_2
)
{
	.reg .pred 	%p<16>;
	.reg .b32 	%r<35>;
	.reg .b32 	%f<30>;
	.reg .b64 	%rd<7>;
	// demoted variable
	.shared .align 4 .b8 _ZZ21block_reduce_sum_warpPKfPfiE9warp_sums[128];
	ld.param.u64 	%rd1, [_Z21block_reduce_sum_warpPKfPfi_param_0];
	ld.param.u64 	%rd2, [_Z21block_reduce_sum_warpPKfPfi_param_1];
	ld.param.u32 	%r5, [_Z21block_reduce_sum_warpPKfPfi_param_2];
	mov.u32 	%r6, %ctaid.x;
	mov.u32 	%r1, %ntid.x;
	mov.u32 	%r2, %tid.x;
	mad.lo.s32 	%r3, %r6, %r1, %r2;
	and.b32  	%r4, %r2, 31;
	setp.ge.s32 	%p1, %r3, %r5;
	mov.f32 	%f28, 0f00000000;
	@%p1 bra 	$L__BB0_2;
	cvta.to.global.u64 	%rd3, %rd1;
	mul.wide.s32 	%rd4, %r3, 4;
	add.s64 	%rd5, %rd3, %rd4;
	ld.global.f32 	%f28, [%rd5];
$L__BB0_2:
	mov.b32 	%r7, %f28;
	shfl.sync.down.b32	%r8|%p2, %r7, 16, 31, -1;
	mov.b32 	%f8, %r8;
	add.f32 	%f9, %f28, %f8;
	mov.b32 	%r9, %f9;
	shfl.sync.down.b32	%r10|%p3, %r9, 8, 31, -1;
	mov.b32 	%f10, %r10;
	add.f32 	%f11, %f9, %f10;
	mov.b32 	%r11, %f11;
	shfl.sync.down.b32	%r12|%p4, %r11, 4, 31, -1;
	mov.b32 	%f12, %r12;
	add.f32 	%f13, %f11, %f12;
	mov.b32 	%r13, %f13;
	shfl.sync.down.b32	%r14|%p5, %r13, 2, 31, -1;
	mov.b32 	%f14, %r14;
	add.f32 	%f15, %f13, %f14;
	mov.b32 	%r15, %f15;
	shfl.sync.down.b32	%r16|%p6, %r15, 1, 31, -1;
	mov.b32 	%f16, %r16;
	add.f32 	%f3, %f15, %f16;
	setp.ne.s32 	%p7, %r4, 0;
	@%p7 bra 	$L__BB0_4;
	shr.u32 	%r17, %r2, 3;
	and.b32  	%r18, %r17, 124;
	mov.u32 	%r19, _ZZ21block_reduce_sum_warpPKfPfiE9warp_sums;
	add.s32 	%r20, %r19, %r18;
	st.shared.f32 	[%r20], %f3;
$L__BB0_4:
	bar.sync 	0;
	setp.gt.u32 	%p8, %r2, 31;
	@%p8 bra 	$L__BB0_9;
	shr.u32 	%r21, %r1, 5;
	setp.ge.u32 	%p9, %r4, %r21;
	mov.f32 	%f29, 0f00000000;
	@%p9 bra 	$L__BB0_7;
	shl.b32 	%r22, %r4, 2;
	mov.u32 	%r23, _ZZ21block_reduce_sum_warpPKfPfiE9warp_sums;
	add.s32 	%r24, %r23, %r22;
	ld.shared.f32 	%f29, [%r24];
$L__BB0_7:
	setp.ne.s32 	%p10, %r4, 0;
	mov.b32 	%r25, %f29;
	shfl.sync.down.b32	%r26|%p11, %r25, 16, 31, -1;
	mov.b32 	%f18, %r26;
	add.f32 	%f19, %f29, %f18;
	mov.b32 	%r27, %f19;
	shfl.sync.down.b32	%r28|%p12, %r27, 8, 31, -1;
	mov.b32 	%f20, %r28;
	add.f32 	%f21, %f19, %f20;
	mov.b32 	%r29, %f21;
	shfl.sync.down.b32	%r30|%p13, %r29, 4, 31, -1;
	mov.b32 	%f22, %r30;
	add.f32 	%f23, %f21, %f22;
	mov.b32 	%r31, %f23;
	shfl.sync.down.b32	%r32|%p14, %r31, 2, 31, -1;
	mov.b32 	%f24, %r32;
	add.f32 	%f25, %f23, %f24;
	mov.b32 	%r33, %f25;
	shfl.sync.down.b32	%r34|%p15, %r33, 1, 31, -1;
	mov.b32 	%f26, %r34;
	add.f32 	%f6, %f25, %f26;
	@%p10 bra 	$L__BB0_9;
	cvta.to.global.u64 	%rd6, %rd2;
	atom.global.add.f32 	%f27, [%rd6], %f6;
$L__BB0_9:
	ret;

}
	// .globl	_Z23block_reduce_sum_sharedPKfPfi
.visible .entry _Z23block_reduce_sum_sharedPKfPfi(
	.param .u64 .ptr .align 1 _Z23block_reduce_sum_sharedPKfPfi_param_0,
	.param .u64 .ptr .align 1 _Z23block_reduce_sum_sharedPKfPfi_param_1,
	.param .u32 _Z23block_reduce_sum_sharedPKfPfi_param_2
)
{
	.reg .pred 	%p<6>;
	.reg .b32 	%r<14>;
	.reg .b32 	%f<10>;
	.reg .b64 	%rd<7>;

	ld.param.u64 	%rd1, [_Z23block_reduce_sum_sharedPKfPfi_param_0];
	ld.param.u64 	%rd2, [_Z23block_reduce_sum_sharedPKfPfi_param_1];
	ld.param.u32 	%r7, [_Z23block_reduce_sum_sharedPKfPfi_param_2];
	mov.u32 	%r8, %ctaid.x;
	mov.u32 	%r13, %ntid.x;
	mov.u32 	%r2, %tid.x;
	mad.lo.s32 	%r3, %r8, %r13, %r2;
	setp.ge.s32 	%p1, %r3, %r7;
	mov.f32 	%f9, 0f00000000;
	@%p1 bra 	$L__BB1_2;
	cvta.to.global.u64 	%rd3, %rd1;
	mul.wide.s32 	%rd4, %r3, 4;
	add.s64 	%rd5, %rd3, %rd4;
	ld.global.f32 	%f9, [%rd5];
$L__BB1_2:
	shl.b32 	%r9, %r2, 2;
	mov.u32 	%r10, smem;
	add.s32 	%r4, %r10, %r9;
	st.shared.f32 	[%r4], %f9;
	bar.sync 	0;
	setp.lt.u32 	%p2, %r13, 2;
	@%p2 bra 	$L__BB1_6;
$L__BB1_3:
	shr.u32 	%r6, %r13, 1;
	setp.ge.u32 	%p3, %r2, %r6;
	@%p3 bra 	$L__BB1_5;
	shl.b32 	%r11, %r6, 2;
	add.s32 	%r12, %r4, %r11;
	ld.shared.f32 	%f4, [%r12];
	ld.shared.f32 	%f5, [%r4];
	add.f32 	%f6, %f4, %f5;
	st.shared.f32 	[%r4], %f6;
$L__BB1_5:
	bar.sync 	0;
	setp.gt.u32 	%p4, %r13, 3;
	mov.u32 	%r13, %r6;
	@%p4 bra 	$L__BB1_3;
$L__BB1_6:
	setp.ne.s32 	%p5, %r2, 0;
	@%p5 bra 	$L__BB1_8;
	ld.shared.f32 	%f7, [smem];
	cvta.to.global.u64 	%rd6, %rd2;
	atom.global.add.f32 	%f8, [%rd6], %f7;
$L__BB1_8:
	ret;

}
	// .globl	_Z17warp_reduce_statsPKfPfS1_S1_i
.visible .entry _Z17warp_reduce_statsPKfPfS1_S1_i(
	.param .u64 .ptr .align 1 _Z17warp_reduce_statsPKfPfS1_S1_i_param_0,
	.param .u64 .ptr .align 1 _Z17warp_reduce_statsPKfPfS1_S1_i_param_1,
	.param .u64 .ptr .align 1 _Z17warp_reduce_statsPKfPfS1_S1_i_param_2,
	.param .u64 .ptr .align 1 _Z17warp_reduce_statsPKfPfS1_S1_i_param_3,
	.param .u32 _Z17warp_reduce_statsPKfPfS1_S1_i_param_4
)
{
	.reg .pred 	%p<36>;
	.reg .b32 	%r<83>;
	.reg .b32 	%f<80>;
	.reg .b64 	%rd<7>;
	// demoted variable
	.shared .align 4 .b8 _ZZ17warp_reduce_statsPKfPfS1_S1_iE9warp_sums[128];
	// demoted variable
	.shared .align 4 .b8 _ZZ17warp_reduce_statsPKfPfS1_S1_iE9warp_maxs[128];
	// demoted variable
	.shared .align 4 .b8 _ZZ17warp_reduce_statsPKfPfS1_S1_iE9warp_mins[128];
	ld.param.u64 	%rd1, [_Z17warp_reduce_statsPKfPfS1_S1_i_param_0];
	ld.param.u64 	%rd2, [_Z17warp_reduce_statsPKfPfS1_S1_i_param_1];
	ld.param.u32 	%r5, [_Z17warp_reduce_statsPKfPfS1_S1_i_param_4];
	mov.u32 	%r6, %ctaid.x;
	mov.u32 	%r1, %ntid.x;
	mov.u32 	%r2, %tid.x;
	mad.lo.s32 	%r3, %r6, %r1, %r2;
	and.b32  	%r4, %r2, 31;
	setp.ge.s32 	%p1, %r3, %r5;
	mov.f32 	%f76, 0f7F7FFFFF;
	mov.f32 	%f75, 0f00000000;
	mov.f32 	%f74, 0fFF7FFFFF;
	@%p1 bra 	$L__BB2_2;
	cvta.to.global.u64 	%rd3, %rd1;
	mul.wide.s32 	%rd4, %r3, 4;
	add.s64 	%rd5, %rd3, %rd4;
	ld.global.f32 	%f74, [%rd5];
	mov.f32 	%f75, %f74;
	mov.f32 	%f76, %f74;
$L__BB2_2:
	mov.b32 	%r7, %f75;
	shfl.sync.down.b32	%r8|%p2, %r7, 16, 31, -1;
	mov.b32 	%f18, %r8;
	add.f32 	%f19, %f75, %f18;
	mov.b32 	%r9, %f19;
	shfl.sync.down.b32	%r10|%p3, %r9, 8, 31, -1;
	mov.b32 	%f20, %r10;
	add.f32 	%f21, %f19, %f20;
	mov.b32 	%r11, %f21;
	shfl.sync.down.b32	%r12|%p4, %r11, 4, 31, -1;
	mov.b32 	%f22, %r12;
	add.f32 	%f23, %f21, %f22;
	mov.b32 	%r13, %f23;
	shfl.sync.down.b32	%r14|%p5, %r13, 2, 31, -1;
	mov.b32 	%f24, %r14;
	add.f32 	%f25, %f23, %f24;
	mov.b32 	%r15, %f25;
	shfl.sync.down.b32	%r16|%p6, %r15, 1, 31, -1;
	mov.b32 	%f26, %r16;
	add.f32 	%f5, %f25, %f26;
	mov.b32 	%r17, %f74;
	shfl.sync.down.b32	%r18|%p7, %r17, 16, 31, -1;
	mov.b32 	%f27, %r18;
	max.f32 	%f28, %f74, %f27;
	mov.b32 	%r19, %f28;
	shfl.sync.down.b32	%r20|%p8, %r19, 8, 31, -1;
	mov.b32 	%f29, %r20;
	max.f32 	%f30, %f28, %f29;
	mov.b32 	%r21, %f30;
	shfl.sync.down.b32	%r22|%p9, %r21, 4, 31, -1;
	mov.b32 	%f31, %r22;
	max.f32 	%f32, %f30, %f31;
	mov.b32 	%r23, %f32;
	shfl.sync.down.b32	%r24|%p10, %r23, 2, 31, -1;
	mov.b32 	%f33, %r24;
	max.f32 	%f34, %f32, %f33;
	mov.b32 	%r25, %f34;
	shfl.sync.down.b32	%r26|%p11, %r25, 1, 31, -1;
	mov.b32 	%f35, %r26;
	max.f32 	%f6, %f34, %f35;
	mov.b32 	%r27, %f76;
	shfl.sync.down.b32	%r28|%p12, %r27, 16, 31, -1;
	mov.b32 	%f36, %r28;
	min.f32 	%f37, %f76, %f36;
	mov.b32 	%r29, %f37;
	shfl.sync.down.b32	%r30|%p13, %r29, 8, 31, -1;
	mov.b32 	%f38, %r30;
	min.f32 	%f39, %f37, %f38;
	mov.b32 	%r31, %f39;
	shfl.sync.down.b32	%r32|%p14, %r31, 4, 31, -1;
	mov.b32 	%f40, %r32;
	min.f32 	%f41, %f39, %f40;
	mov.b32 	%r33, %f41;
	shfl.sync.down.b32	%r34|%p15, %r33, 2, 31, -1;
	mov.b32 	%f42, %r34;
	min.f32 	%f43, %f41, %f42;
	mov.b32 	%r35, %f43;
	shfl.sync.down.b32	%r36|%p16, %r35, 1, 31, -1;
	mov.b32 	%f44, %r36;
	min.f32 	%f7, %f43, %f44;
	setp.ne.s32 	%p17, %r4, 0;
	@%p17 bra 	$L__BB2_4;
	shr.u32 	%r37, %r2, 3;
	and.b32  	%r38, %r37, 124;
	mov.u32 	%r39, _ZZ17warp_reduce_statsPKfPfS1_S1_iE9warp_sums;
	add.s32 	%r40, %r39, %r38;
	st.shared.f32 	[%r40], %f5;
	mov.u32 	%r41, _ZZ17warp_reduce_statsPKfPfS1_S1_iE9warp_maxs;
	add.s32 	%r42, %r41, %r38;
	st.shared.f32 	[%r42], %f6;
	mov.u32 	%r43, _ZZ17warp_reduce_statsPKfPfS1_S1_iE9warp_mins;
	add.s32 	%r44, %r43, %r38;
	st.shared.f32 	[%r44], %f7;
$L__BB2_4:
	bar.sync 	0;
	setp.gt.u32 	%p18, %r2, 31;
	@%p18 bra 	$L__BB2_9;
	shr.u32 	%r45, %r1, 5;
	setp.ge.u32 	%p19, %r4, %r45;
	mov.f32 	%f79, 0f7F7FFFFF;
	mov.f32 	%f78, 0f00000000;
	mov.f32 	%f77, 0fFF7FFFFF;
	@%p19 bra 	$L__BB2_7;
	shl.b32 	%r46, %r4, 2;
	mov.u32 	%r47, _ZZ17warp_reduce_statsPKfPfS1_S1_iE9warp_sums;
	add.s32 	%r48, %r47, %r46;
	ld.shared.f32 	%f78, [%r48];
	mov.u32 	%r49, _ZZ17warp_reduce_statsPKfPfS1_S1_iE9warp_maxs;
	add.s32 	%r50, %r49, %r46;
	ld.shared.f32 	%f77, [%r50];
	mov.u32 	%r51, _ZZ17warp_reduce_statsPKfPfS1_S1_iE9warp_mins;
	add.s32 	%r52, %r51, %r46;
	ld.shared.f32 	%f79, [%r52];
$L__BB2_7:
	setp.ne.s32 	%p20, %r4, 0;
	mov.b32 	%r53, %f78;
	shfl.sync.down.b32	%r54|%p21, %r53, 16, 31, -1;
	mov.b32 	%f48, %r54;
	add.f32 	%f49, %f78, %f48;
	mov.b32 	%r55, %f49;
	shfl.sync.down.b32	%r56|%p22, %r55, 8, 31, -1;
	mov.b32 	%f50, %r56;
	add.f32 	%f51, %f49, %f50;
	mov.b32 	%r57, %f51;
	shfl.sync.down.b32	%r58|%p23, %r57, 4, 31, -1;
	mov.b32 	%f52, %r58;
	add.f32 	%f53, %f51, %f52;
	mov.b32 	%r59, %f53;
	shfl.sync.down.b32	%r60|%p24, %r59, 2, 31, -1;
	mov.b32 	%f54, %r60;
	add.f32 	%f55, %f53, %f54;
	mov.b32 	%r61, %f55;
	shfl.sync.down.b32	%r62|%p25, %r61, 1, 31, -1;
	mov.b32 	%f56, %r62;
	add.f32 	%f14, %f55, %f56;
	mov.b32 	%r63, %f77;
	shfl.sync.down.b32	%r64|%p26, %r63, 16, 31, -1;
	mov.b32 	%f57, %r64;
	max.f32 	%f58, %f77, %f57;
	mov.b32 	%r65, %f58;
	shfl.sync.down.b32	%r66|%p27, %r65, 8, 31, -1;
	mov.b32 	%f59, %r66;
	max.f32 	%f60, %f58, %f59;
	mov.b32 	%r67, %f60;
	shfl.sync.down.b32	%r68|%p28, %r67, 4, 31, -1;
	mov.b32 	%f61, %r68;
	max.f32 	%f62, %f60, %f61;
	mov.b32 	%r69, %f62;
	shfl.sync.down.b32	%r70|%p29, %r69, 2, 31, -1;
	mov.b32 	%f63, %r70;
	max.f32 	%f64, %f62, %f63;
	mov.b32 	%r71, %f64;
	shfl.sync.down.b32	%r72|%p30, %r71, 1, 31, -1;
	mov.b32 	%r73, %f79;
	shfl.sync.down.b32	%r74|%p31, %r73, 16, 31, -1;
	mov.b32 	%f65, %r74;
	min.f32 	%f66, %f79, %f65;
	mov.b32 	%r75, %f66;
	shfl.sync.down.b32	%r76|%p32, %r75, 8, 31, -1;
	mov.b32 	%f67, %r76;
	min.f32 	%f68, %f66, %f67;
	mov.b32 	%r77, %f68;
	shfl.sync.down.b32	%r78|%p33, %r77, 4, 31, -1;
	mov.b32 	%f69, %r78;
	min.f32 	%f70, %f68, %f69;
	mov.b32 	%r79, %f70;
	shfl.sync.down.b32	%r80|%p34, %r79, 2, 31, -1;
	mov.b32 	%f71, %r80;
	min.f32 	%f72, %f70, %f71;
	mov.b32 	%r81, %f72;
	shfl.sync.down.b32	%r82|%p35, %r81, 1, 31, -1;
	@%p20 bra 	$L__BB2_9;
	cvta.to.global.u64 	%rd6, %rd2;
	atom.global.add.f32 	%f73, [%rd6], %f14;
$L__BB2_9:
	ret;

}


// ===== COMPILED SASS (sm_100) =====

	.target	sm_100

	.elftype	@"ET_EXEC"


//--------------------- .note.nv.tkinfo           --------------------------
	.section	.note.nv.tkinfo,"",@"SHT_NOTE"
	.sectionflags	@"SHF_NOTE_NV_TKINFO"
	.tkinfo
        /*0018*/ 	.word	0x00000002
        /*0030*/ 	.string	""
        /*0030*/ 	.string	"ptxas"
        /*0030*/ 	.string	"Cuda compilation tools, release 13.0, V13.0.88"
        /*0030*/ 	.string	"Build cuda_13.0.r13.0/compiler.36424714_0"
        /*0030*/ 	.string	"-arch sm_100 -m 64 "



//--------------------- .note.nv.cuinfo           --------------------------
	.section	.note.nv.cuinfo,"",@"SHT_NOTE"
	.sectionflags	@"SHF_NOTE_NV_CUINFO"
        /*0018*/ 	.short	0x0002
        /*001a*/ 	.short	0x0064
        /*001c*/ 	.short	0x0082
	.zero		2


//--------------------- .nv.info                  --------------------------
	.section	.nv.info,"",@"SHT_CUDA_INFO"
	.align	4


	//----- nvinfo : EIATTR_REGCOUNT
	.align		4
        /*0000*/ 	.byte	0x04, 0x2f
        /*0002*/ 	.short	(.L_1 - .L_0)
	.align		4
.L_0:
        /*0004*/ 	.word	index@(_Z21block_reduce_sum_warpPKfPfi)
        /*0008*/ 	.word	0x0000000e


	//----- nvinfo : EIATTR_FRAME_SIZE
	.align		4
.L_1:
        /*000c*/ 	.byte	0x04, 0x11
        /*000e*/ 	.short	(.L_3 - .L_2)
	.align		4
.L_2:
        /*0010*/ 	.word	index@(_Z21block_reduce_sum_warpPKfPfi)
        /*0014*/ 	.word	0x00000000


	//----- nvinfo : EIATTR_REGCOUNT
	.align		4
.L_3:
        /*0018*/ 	.byte	0x04, 0x2f
        /*001a*/ 	.short	(.L_5 - .L_4)
	.align		4
.L_4:
        /*001c*/ 	.word	index@(_Z23block_reduce_sum_sharedPKfPfi)
        /*0020*/ 	.word	0x0000000a


	//----- nvinfo : EIATTR_FRAME_SIZE
	.align		4
.L_5:
        /*0024*/ 	.byte	0x04, 0x11
        /*0026*/ 	.short	(.L_7 - .L_6)
	.align		4
.L_6:
        /*0028*/ 	.word	index@(_Z23block_reduce_sum_sharedPKfPfi)
        /*002c*/ 	.word	0x00000000


	//----- nvinfo : EIATTR_REGCOUNT
	.align		4
.L_7:
        /*0030*/ 	.byte	0x04, 0x2f
        /*0032*/ 	.short	(.L_9 - .L_8)
	.align		4
.L_8:
        /*0034*/ 	.word	index@(_Z17warp_reduce_statsPKfPfS1_S1_i)
        /*0038*/ 	.word	0x00000011


	//----- nvinfo : EIATTR_FRAME_SIZE
	.align		4
.L_9:
        /*003c*/ 	.byte	0x04, 0x11
        /*003e*/ 	.short	(.L_11 - .L_10)
	.align		4
.L_10:
        /*0040*/ 	.word	index@(_Z17warp_reduce_statsPKfPfS1_S1_i)
        /*0044*/ 	.word	0x00000000


	//----- nvinfo : EIATTR_MIN_STACK_SIZE
	.align		4
.L_11:
        /*0048*/ 	.byte	0x04, 0x12
        /*004a*/ 	.short	(.L_13 - .L_12)
	.align		4
.L_12:
        /*004c*/ 	.word	index@(_Z17warp_reduce_statsPKfPfS1_S1_i)
        /*0050*/ 	.word	0x00000000


	//----- nvinfo : EIATTR_MIN_STACK_SIZE
	.align		4
.L_13:
        /*0054*/ 	.byte	0x04, 0x12
        /*0056*/ 	.short	(.L_15 - .L_14)
	.align		4
.L_14:
        /*0058*/ 	.word	index@(_Z23block_reduce_sum_sharedPKfPfi)
        /*005c*/ 	.word	0x00000000


	//----- nvinfo : EIATTR_MIN_STACK_SIZE
	.align		4
.L_15:
        /*0060*/ 	.byte	0x04, 0x12
        /*0062*/ 	.short	(.L_17 - .L_16)
	.align		4
.L_16:
        /*0064*/ 	.word	index@(_Z21block_reduce_sum_warpPKfPfi)
        /*0068*/ 	.word	0x00000000
.L_17:


//--------------------- .nv.compat                --------------------------
	.section	.nv.compat,"",@"SHT_CUDA_COMPAT_INFO"
	.align	4
        /*0000*/ 	.byte	0x02, 0x09, 0x00, 0x00, 0x02, 0x02, 0x01, 0x00, 0x02, 0x05, 0x05, 0x00, 0x03, 0x07, 0x01, 0x01
        /*0010*/ 	.byte	0x02, 0x03, 0x00, 0x00, 0x02, 0x06, 0x01, 0x00, 0x04, 0x0b, 0x08, 0x00, 0x09, 0x00, 0x00, 0x00
        /*0020*/ 	.byte	0x00, 0x00, 0x00, 0x00


//--------------------- .nv.info._Z17warp_reduce_statsPKfPfS1_S1_i --------------------------
	.section	.nv.info._Z17warp_reduce_statsPKfPfS1_S1_i,"",@"SHT_CUDA_INFO"
	.sectionflags	@""
	.align	4


	//----- nvinfo : EIATTR_CUDA_API_VERSION
	.align		4
        /*0000*/ 	.byte	0x04, 0x37
        /*0002*/ 	.short	(.L_19 - .L_18)
.L_18:
        /*0004*/ 	.word	0x00000082


	//----- nvinfo : EIATTR_KPARAM_INFO
	.align		4
.L_19:
        /*0008*/ 	.byte	0x04, 0x17
        /*000a*/ 	.short	(.L_21 - .L_20)
.L_20:
        /*000c*/ 	.word	0x00000000
        /*0010*/ 	.short	0x0004
        /*0012*/ 	.short	0x0020
        /*0014*/ 	.byte	0x00, 0xf0, 0x11, 0x00


	//----- nvinfo : EIATTR_KPARAM_INFO
	.align		4
.L_21:
        /*0018*/ 	.byte	0x04, 0x17
        /*001a*/ 	.short	(.L_23 - .L_22)
.L_22:
        /*001c*/ 	.word	0x00000000
        /*0020*/ 	.short	0x0003
        /*0022*/ 	.short	0x0018
        /*0024*/ 	.byte	0x00, 0xf5, 0x21, 0x00


	//----- nvinfo : EIATTR_KPARAM_INFO
	.align		4
.L_23:
        /*0028*/ 	.byte	0x04, 0x17
        /*002a*/ 	.short	(.L_25 - .L_24)
.L_24:
        /*002c*/ 	.word	0x00000000
        /*0030*/ 	.short	0x0002
        /*0032*/ 	.short	0x0010
        /*0034*/ 	.byte	0x00, 0xf5, 0x21, 0x00


	//----- nvinfo : EIATTR_KPARAM_INFO
	.align		4
.L_25:
        /*0038*/ 	.byte	0x04, 0x17
        /*003a*/ 	.short	(.L_27 - .L_26)
.L_26:
        /*003c*/ 	.word	0x00000000
        /*0040*/ 	.short	0x0001
        /*0042*/ 	.short	0x0008
        /*0044*/ 	.byte	0x00, 0xf5, 0x21, 0x00


	//----- nvinfo : EIATTR_KPARAM_INFO
	.align		4
.L_27:
        /*0048*/ 	.byte	0x04, 0x17
        /*004a*/ 	.short	(.L_29 - .L_28)
.L_28:
        /*004c*/ 	.word	0x00000000
        /*0050*/ 	.short	0x0000
        /*0052*/ 	.short	0x0000
        /*0054*/ 	.byte	0x00, 0xf5, 0x21, 0x00


	//----- nvinfo : EIATTR_SPARSE_MMA_MASK
	.align		4
.L_29:
        /*0058*/ 	.byte	0x03, 0x50
        /*005a*/ 	.short	0x0000


	//----- nvinfo : EIATTR_MAXREG_COUNT
	.align		4
        /*005c*/ 	.byte	0x03, 0x1b
        /*005e*/ 	.short	0x00ff


	//----- nvinfo : EIATTR_NUM_BARRIERS
	.align		4
        /*0060*/ 	.byte	0x02, 0x4c
        /*0062*/ 	.byte	0x01
	.zero		1


	//----- nvinfo : EIATTR_MERCURY_ISA_VERSION
	.align		4
        /*0064*/ 	.byte	0x03, 0x5f
        /*0066*/ 	.short	0x0101


	//----- nvinfo : EIATTR_COOP_GROUP_MASK_REGIDS
	.align		4
        /*0068*/ 	.byte	0x04, 0x29
        /*006a*/ 	.short	(.L_31 - .L_30)


	//   ....[0]....
.L_30:
        /*006c*/ 	.word	0xffffffff


	//   ....[1]....
        /*0070*/ 	.word	0xffffffff


	//   ....[2]....
        /*0074*/ 	.word	0xffffffff


	//   ....[3]....
        /*0078*/ 	.word	0xffffffff


	//   ....[4]....
        /*007c*/ 	.word	0xffffffff


	//   ....[5]....
        /*0080*/ 	.word	0xffffffff


	//   ....[6]....
        /*0084*/ 	.word	0xffffffff


	//   ....[7]....
        /*0088*/ 	.word	0xffffffff


	//   ....[8]....
        /*008c*/ 	.word	0xffffffff


	//   ....[9]....
        /*0090*/ 	.word	0xffffffff


	//   ....[10]....
        /*0094*/ 	.word	0xffffffff


	//   ....[11]....
        /*0098*/ 	.word	0xffffffff


	//   ....[12]....
        /*009c*/ 	.word	0xffffffff


	//   ....[13]....
        /*00a0*/ 	.word	0xffffffff


	//   ....[14]....
        /*00a4*/ 	.word	0xffffffff


	//   ....[15]....
        /*00a8*/ 	.word	0xffffffff


	//   ....[16]....
        /*00ac*/ 	.word	0xffffffff


	//   ....[17]....
        /*00b0*/ 	.word	0xffffffff


	//   ....[18]....
        /*00b4*/ 	.word	0xffffffff


	//   ....[19]....
        /*00b8*/ 	.word	0xffffffff


	//----- nvinfo : EIATTR_COOP_GROUP_INSTR_OFFSETS
	.align		4
.L_31:
        /*00bc*/ 	.byte	0x04, 0x28
        /*00be*/ 	.short	(.L_33 - .L_32)


	//   ....[0]....
.L_32:
        /*00c0*/ 	.word	0x00000110


	//   ....[1]....
        /*00c4*/ 	.word	0x00000130


	//   ....[2]....
        /*00c8*/ 	.word	0x00000140


	//   ....[3]....
        /*00cc*/ 	.word	0x00000170


	//   ....[4]....
        /*00d0*/ 	.word	0x00000190


	//   ....[5]....
        /*00d4*/ 	.word	0x000001a0


	//   ....[6]....
        /*00d8*/ 	.word	0x000001d0


	//   ....[7]....
        /*00dc*/ 	.word	0x000001f0


	//   ....[8]....
        /*00e0*/ 	.word	0x00000200


	//   ....[9]....
        /*00e4*/ 	.word	0x00000230


	//   ....[10]....
        /*00e8*/ 	.word	0x00000250


	//   ....[11]....
        /*00ec*/ 	.word	0x00000260


	//   ....[12]....
        /*00f0*/ 	.word	0x00000290


	//   ....[13]....
        /*00f4*/ 	.word	0x000002c0


	//   ....[14]....
        /*00f8*/ 	.word	0x000002e0


	//   ....[15]....
        /*00fc*/ 	.word	0x000004a0


	//   ....[16]....
        /*0100*/ 	.word	0x000004c0


	//   ....[17]....
        /*0104*/ 	.word	0x000004e0


	//   ....[18]....
        /*0108*/ 	.word	0x00000500


	//   ....[19]....
        /*010c*/ 	.word	0x00000520


	//----- nvinfo : EIATTR_VRC_CTA_INIT_COUNT
	.align		4
.L_33:
        /*0110*/ 	.byte	0x02, 0x4a
	.zero		1
	.zero		1


	//----- nvinfo : EIATTR_EXIT_INSTR_OFFSETS
	.align		4
        /*0114*/ 	.byte	0x04, 0x1c
        /*0116*/ 	.short	(.L_35 - .L_34)


	//   ....[0]....
.L_34:
        /*0118*/ 	.word	0x00000410


	//   ....[1]....
        /*011c*/ 	.word	0x00000530


	//   ....[2]....
        /*0120*/ 	.word	0x00000570


	//----- nvinfo : EIATTR_CRS_STACK_SIZE
	.align		4
.L_35:
        /*0124*/ 	.byte	0x04, 0x1e
        /*0126*/ 	.short	(.L_37 - .L_36)
.L_36:
        /*0128*/ 	.word	0x00000000


	//----- nvinfo : EIATTR_CBANK_PARAM_SIZE
	.align		4
.L_37:
        /*012c*/ 	.byte	0x03, 0x19
        /*012e*/ 	.short	0x0024


	//----- nvinfo : EIATTR_PARAM_CBANK
	.align		4
        /*0130*/ 	.byte	0x04, 0x0a
        /*0132*/ 	.short	(.L_39 - .L_38)
	.align		4
.L_38:
        /*0134*/ 	.word	index@(.nv.constant0._Z17warp_reduce_statsPKfPfS1_S1_i)
        /*0138*/ 	.short	0x0380
        /*013a*/ 	.short	0x0024


	//----- nvinfo : EIATTR_SW_WAR
	.align		4
.L_39:
        /*013c*/ 	.byte	0x04, 0x36
        /*013e*/ 	.short	(.L_41 - .L_40)
.L_40:
        /*0140*/ 	.word	0x00000008
.L_41:


//--------------------- .nv.info._Z23block_reduce_sum_sharedPKfPfi --------------------------
	.section	.nv.info._Z23block_reduce_sum_sharedPKfPfi,"",@"SHT_CUDA_INFO"
	.sectionflags	@""
	.align	4


	//----- nvinfo : EIATTR_CUDA_API_VERSION
	.align		4
        /*0000*/ 	.byte	0x04, 0x37
        /*0002*/ 	.short	(.L_43 - .L_42)
.L_42:
        /*0004*/ 	.word	0x00000082


	//----- nvinfo : EIATTR_KPARAM_INFO
	.align		4
.L_43:
        /*0008*/ 	.byte	0x04, 0x17
        /*000a*/ 	.short	(.L_45 - .L_44)
.L_44:
        /*000c*/ 	.word	0x00000000
        /*0010*/ 	.short	0x0002
        /*0012*/ 	.short	0x0010
        /*0014*/ 	.byte	0x00, 0xf0, 0x11, 0x00


	//----- nvinfo : EIATTR_KPARAM_INFO
	.align		4
.L_45:
        /*0018*/ 	.byte	0x04, 0x17
        /*001a*/ 	.short	(.L_47 - .L_46)
.L_46:
        /*001c*/ 	.word	0x00000000
        /*0020*/ 	.short	0x0001
        /*0022*/ 	.short	0x0008
        /*0024*/ 	.byte	0x00, 0xf5, 0x21, 0x00


	//----- nvinfo : EIATTR_KPARAM_INFO
	.align		4
.L_47:
        /*0028*/ 	.byte	0x04, 0x17
        /*002a*/ 	.short	(.L_49 - .L_48)
.L_48:
        /*002c*/ 	.word	0x00000000
        /*0030*/ 	.short	0x0000
        /*0032*/ 	.short	0x0000
        /*0034*/ 	.byte	0x00, 0xf5, 0x21, 0x00


	//----- nvinfo : EIATTR_SPARSE_MMA_MASK
	.align		4
.L_49:
        /*0038*/ 	.byte	0x03, 0x50
        /*003a*/ 	.short	0x0000


	//----- nvinfo : EIATTR_MAXREG_COUNT
	.align		4
        /*003c*/ 	.byte	0x03, 0x1b
        /*003e*/ 	.short	0x00ff


	//----- nvinfo : EIATTR_NUM_BARRIERS
	.align		4
        /*0040*/ 	.byte	0x02, 0x4c
        /*0042*/ 	.byte	0x01
	.zero		1


	//----- nvinfo : EIATTR_MERCURY_ISA_VERSION
	.align		4
        /*0044*/ 	.byte	0x03, 0x5f
        /*0046*/ 	.short	0x0101


	//----- nvinfo : EIATTR_VRC_CTA_INIT_COUNT
	.align		4
        /*0048*/ 	.byte	0x02, 0x4a
	.zero		1
	.zero		1


	//----- nvinfo : EIATTR_EXIT_INSTR_OFFSETS
	.align		4
        /*004c*/ 	.byte	0x04, 0x1c
        /*004e*/ 	.short	(.L_51 - .L_50)


	//   ....[0]....
.L_50:
        /*0050*/ 	.word	0x00000200


	//   ....[1]....
        /*0054*/ 	.word	0x00000270


	//----- nvinfo : EIATTR_CBANK_PARAM_SIZE
	.align		4
.L_51:
        /*0058*/ 	.byte	0x03, 0x19
        /*005a*/ 	.short	0x0014


	//----- nvinfo : EIATTR_PARAM_CBANK
	.align		4
        /*005c*/ 	.byte	0x04, 0x0a
        /*005e*/ 	.short	(.L_53 - .L_52)
	.align		4
.L_52:
        /*0060*/ 	.word	index@(.nv.constant0._Z23block_reduce_sum_sharedPKfPfi)
        /*0064*/ 	.short	0x0380
        /*0066*/ 	.short	0x0014


	//----- nvinfo : EIATTR_SW_WAR
	.align		4
.L_53:
        /*0068*/ 	.byte	0x04, 0x36
        /*006a*/ 	.short	(.L_55 - .L_54)
.L_54:
        /*006c*/ 	.word	0x00000008
.L_55:


//--------------------- .nv.info._Z21block_reduce_sum_warpPKfPfi --------------------------
	.section	.nv.info._Z21block_reduce_sum_warpPKfPfi,"",@"SHT_CUDA_INFO"
	.sectionflags	@""
	.align	4


	//----- nvinfo : EIATTR_CUDA_API_VERSION
	.align		4
        /*0000*/ 	.byte	0x04, 0x37
        /*0002*/ 	.short	(.L_57 - .L_56)
.L_56:
        /*0004*/ 	.word	0x00000082


	//----- nvinfo : EIATTR_KPARAM_INFO
	.align		4
.L_57:
        /*0008*/ 	.byte	0x04, 0x17
        /*000a*/ 	.short	(.L_59 - .L_58)
.L_58:
        /*000c*/ 	.word	0x00000000
        /*0010*/ 	.short	0x0002
        /*0012*/ 	.short	0x0010
        /*0014*/ 	.byte	0x00, 0xf0, 0x11, 0x00


	//----- nvinfo : EIATTR_KPARAM_INFO
	.align		4
.L_59:
        /*0018*/ 	.byte	0x04, 0x17
        /*001a*/ 	.short	(.L_61 - .L_60)
.L_60:
        /*001c*/ 	.word	0x00000000
        /*0020*/ 	.short	0x0001
        /*0022*/ 	.short	0x0008
        /*0024*/ 	.byte	0x00, 0xf5, 0x21, 0x00


	//----- nvinfo : EIATTR_KPARAM_INFO
	.align		4
.L_61:
        /*0028*/ 	.byte	0x04, 0x17
        /*002a*/ 	.short	(.L_63 - .L_62)
.L_62:
        /*002c*/ 	.word	0x00000000
        /*0030*/ 	.short	0x0000
        /*0032*/ 	.short	0x0000
        /*0034*/ 	.byte	0x00, 0xf5, 0x21, 0x00


	//----- nvinfo : EIATTR_SPARSE_MMA_MASK
	.align		4
.L_63:
        /*0038*/ 	.byte	0x03, 0x50
        /*003a*/ 	.short	0x0000


	//----- nvinfo : EIATTR_MAXREG_COUNT
	.align		4
        /*003c*/ 	.byte	0x03, 0x1b
        /*003e*/ 	.short	0x00ff


	//----- nvinfo : EIATTR_NUM_BARRIERS
	.align		4
        /*0040*/ 	.byte	0x02, 0x4c
        /*0042*/ 	.byte	0x01
	.zero		1


	//----- nvinfo : EIATTR_MERCURY_ISA_VERSION
	.align		4
        /*0044*/ 	.byte	0x03, 0x5f
        /*0046*/ 	.short	0x0101


	//----- nvinfo : EIATTR_COOP_GROUP_MASK_REGIDS
	.align		4
        /*0048*/ 	.byte	0x04, 0x29
        /*004a*/ 	.short	(.L_65 - .L_64)


	//   ....[0]....
.L_64:
        /*004c*/ 	.word	0xffffffff


	//   ....[1]....
        /*0050*/ 	.word	0xffffffff


	//   ....[2]....
        /*0054*/ 	.word	0xffffffff


	//   ....[3]....
        /*0058*/ 	.word	0xffffffff


	//   ....[4]....
        /*005c*/ 	.word	0xffffffff


	//   ....[5]....
        /*0060*/ 	.word	0xffffffff


	//   ....[6]....
        /*0064*/ 	.word	0xffffffff


	//   ....[7]....
        /*0068*/ 	.word	0xffffffff


	//   ....[8]....
        /*006c*/ 	.word	0xffffffff


	//   ....[9]....
        /*0070*/ 	.word	0xffffffff


	//----- nvinfo : EIATTR_COOP_GROUP_INSTR_OFFSETS
	.align		4
.L_65:
        /*0074*/ 	.byte	0x04, 0x28
        /*0076*/ 	.short	(.L_67 - .L_66)


	//   ....[0]....
.L_66:
        /*0078*/ 	.word	0x000000d0


	//   ....[1]....
        /*007c*/ 	.word	0x000000f0


	//   ....[2]....
        /*0080*/ 	.word	0x00000120


	//   ....[3]....
        /*0084*/ 	.word	0x00000190


	//   ....[4]....
        /*0088*/ 	.word	0x000001d0


	//   ....[5]....
        /*008c*/ 	.word	0x000002a0


	//   ....[6]....
        /*0090*/ 	.word	0x000002c0


	//   ....[7]....
        /*0094*/ 	.word	0x000002e0


	//   ....[8]....
        /*0098*/ 	.word	0x00000300


	//   ....[9]....
        /*009c*/ 	.word	0x00000320


	//----- nvinfo : EIATTR_VRC_CTA_INIT_COUNT
	.align		4
.L_67:
        /*00a0*/ 	.byte	0x02, 0x4a
	.zero		1
	.zero		1


	//----- nvinfo : EIATTR_EXIT_INSTR_OFFSETS
	.align		4
        /*00a4*/ 	.byte	0x04, 0x1c
        /*00a6*/ 	.short	(.L_69 - .L_68)


	//   ....[0]....
.L_68:
        /*00a8*/ 	.word	0x00000210


	//   ....[1]....
        /*00ac*/ 	.word	0x00000330


	//   ....[2]....
        /*00b0*/ 	.word	0x00000370


	//----- nvinfo : EIATTR_CBANK_PARAM_SIZE
	.align		4
.L_69:
        /*00b4*/ 	.byte	0x03, 0x19
        /*00b6*/ 	.short	0x0014


	//----- nvinfo : EIATTR_PARAM_CBANK
	.align		4
        /*00b8*/ 	.byte	0x04, 0x0a
        /*00ba*/ 	.short	(.L_71 - .L_70)
	.align		4
.L_70:
        /*00bc*/ 	.word	index@(.nv.constant0._Z21block_reduce_sum_warpPKfPfi)
        /*00c0*/ 	.short	0x0380
        /*00c2*/ 	.short	0x0014


	//----- nvinfo : EIATTR_SW_WAR
	.align		4
.L_71:
        /*00c4*/ 	.byte	0x04, 0x36
        /*00c6*/ 	.short	(.L_73 - .L_72)
.L_72:
        /*00c8*/ 	.word	0x00000008
.L_73:


//--------------------- .nv.callgraph             --------------------------
	.section	.nv.callgraph,"",@"SHT_CUDA_CALLGRAPH"
	.align	4
	.sectionentsize	8
	.align		4
        /*0000*/ 	.word	0x00000000
	.align		4
        /*0004*/ 	.word	0xffffffff
	.align		4
        /*0008*/ 	.word	0x00000000
	.align		4
        /*000c*/ 	.word	0xfffffffe
	.align		4
        /*0010*/ 	.word	0x00000000
	.align		4
        /*0014*/ 	.word	0xfffffffd
	.align		4
        /*0018*/ 	.word	0x00000000
	.align		4
        /*001c*/ 	.word	0xfffffffc


//--------------------- .text._Z17warp_reduce_statsPKfPfS1_S1_i --------------------------
	.section	.text._Z17warp_reduce_statsPKfPfS1_S1_i,"ax",@progbits
	.align	128
        .global         _Z17warp_reduce_statsPKfPfS1_S1_i
        .type           _Z17warp_reduce_statsPKfPfS1_S1_i,@function
        .size           _Z17warp_reduce_statsPKfPfS1_S1_i,(.L_x_7 - _Z17warp_reduce_statsPKfPfS1_S1_i)
        .other          _Z17warp_reduce_statsPKfPfS1_S1_i,@"STO_CUDA_ENTRY STV_DEFAULT"
_Z17warp_reduce_statsPKfPfS1_S1_i:
.text._Z17warp_reduce_statsPKfPfS1_S1_i:
[----:B------:R-:W-:Y:S01]  /*0000*/  LDC R1, c[0x0][0x37c] ;  /* 0x0000df00ff017b82 */ /* 0x000fe20000000800 */
[----:B------:R-:W0:Y:S07]  /*0010*/  S2R R0, SR_TID.X ;  /* 0x0000000000007919 */ /* 0x000e2e0000002100 */
[----:B------:R-:W0:Y:S01]  /*0020*/  S2UR UR4, SR_CTAID.X ;  /* 0x00000000000479c3 */ /* 0x000e220000002500 */
[----:B------:R-:W1:Y:S01]  /*0030*/  LDCU UR5, c[0x0][0x3a0] ;  /* 0x00007400ff0577ac */ /* 0x000e620008000800 */
[----:B------:R-:W-:Y:S01]  /*0040*/  IMAD.MOV.U32 R8, RZ, RZ, -0x800001 ;  /* 0xff7fffffff087424 */ /* 0x000fe200078e00ff */
[----:B------:R-:W2:Y:S05]  /*0050*/  LDCU.64 UR8, c[0x0][0x358] ;  /* 0x00006b00ff0877ac */ /* 0x000eaa0008000a00 */
[----:B------:R-:W0:Y:S02]  /*0060*/  LDC R3, c[0x0][0x360] ;  /* 0x0000d800ff037b82 */ /* 0x000e240000000800 */
[----:B0-----:R-:W-:-:S05]  /*0070*/  IMAD R7, R3, UR4, R0 ;  /* 0x0000000403077c24 */ /* 0x001fca000f8e0200 */
[----:B-1----:R-:W-:-:S13]  /*0080*/  ISETP.GE.AND P0, PT, R7, UR5, PT ;  /* 0x0000000507007c0c */ /* 0x002fda000bf06270 */
[----:B------:R-:W0:Y:S02]  /*0090*/  @!P0 LDC.64 R4, c[0x0][0x380] ;  /* 0x0000e000ff048b82 */ /* 0x000e240000000a00 */
[----:B0-----:R-:W-:-:S05]  /*00a0*/  @!P0 IMAD.WIDE R4, R7, 0x4, R4 ;  /* 0x0000000407048825 */ /* 0x001fca00078e0204 */
[----:B--2---:R-:W2:Y:S01]  /*00b0*/  @!P0 LDG.E R8, desc[UR8][R4.64] ;  /* 0x0000000804088981 */ /* 0x004ea2000c1e1900 */
[----:B------:R-:W-:Y:S01]  /*00c0*/  IMAD.MOV.U32 R6, RZ, RZ, RZ ;  /* 0x000000ffff067224 */ /* 0x000fe200078e00ff */
[----:B------:R-:W-:Y:S01]  /*00d0*/  BSSY.RECONVERGENT B0, `(.L_x_0) ;  /* 0x0000032000007945 */ /* 0x000fe20003800200 */
[----:B------:R-:W-:Y:S01]  /*00e0*/  IMAD.MOV.U32 R2, RZ, RZ, 0x7f7fffff ;  /* 0x7f7fffffff027424 */ /* 0x000fe200078e00ff */
[----:B------:R-:W-:Y:S01]  /*00f0*/  ISETP.GT.U32.AND P1, PT, R0, 0x1f, PT ;  /* 0x0000001f0000780c */ /* 0x000fe20003f24070 */
[--C-:B--2---:R-:W-:Y:S01]  /*0100*/  @!P0 IMAD.MOV.U32 R6, RZ, RZ, R8.reuse ;  /* 0x000000ffff068224 */ /* 0x104fe200078e0008 */
[----:B------:R-:W0:Y:S01]  /*0110*/  SHFL.DOWN PT, R9, R8, 0x10, 0x1f ;  /* 0x0a001f0008097f89 */ /* 0x000e2200000e0000 */
[----:B------:R-:W-:-:S03]  /*0120*/  @!P0 IMAD.MOV.U32 R2, RZ, RZ, R8 ;  /* 0x000000ffff028224 */ /* 0x000fc600078e0008 */
[----:B------:R-:W1:Y:S04]  /*0130*/  SHFL.DOWN PT, R7, R6, 0x10, 0x1f ;  /* 0x0a001f0006077f89 */ /* 0x000e6800000e0000 */
[----:B------:R-:W2:Y:S01]  /*0140*/  SHFL.DOWN PT, R11, R2, 0x10, 0x1f ;  /* 0x0a001f00020b7f89 */ /* 0x000ea200000e0000 */
[----:B0-----:R-:W-:Y:S01]  /*0150*/  FMNMX R9, R9, R8, !PT ;  /* 0x0000000809097209 */ /* 0x001fe20007800000 */
[----:B-1----:R-:W-:-:S04]  /*0160*/  FADD R7, R7, R6 ;  /* 0x0000000607077221 */ /* 0x002fc80000000000 */
[----:B------:R-:W0:Y:S01]  /*0170*/  SHFL.DOWN PT, R10, R9, 0x8, 0x1f ;  /* 0x09001f00090a7f89 */ /* 0x000e2200000e0000 */
[----:B--2---:R-:W-:-:S03]  /*0180*/  FMNMX R12, R11, R2, PT ;  /* 0x000000020b0c7209 */ /* 0x004fc60003800000 */
        /* <DEDUP_REMOVED lines=17> */
[----:B------:R-:W-:Y:S02]  /*02a0*/  LOP3.LUT R2, R0, 0x1f, RZ, 0xc0, !PT ;  /* 0x0000001f00027812 */ /* 0x000fe400078ec0ff */
[----:B--2---:R-:W-:Y:S02]  /*02b0*/  FMNMX R10, R14, R7, PT ;  /* 0x000000070e0a7209 */ /* 0x004fe40003800000 */
[----:B------:R-:W1:Y:S01]  /*02c0*/  SHFL.DOWN PT, R7, R6, 0x1, 0x1f ;  /* 0x08201f0006077f89 */ /* 0x000e6200000e0000 */
[----:B------:R-:W-:-:S03]  /*02d0*/  ISETP.NE.AND P0, PT, R2, RZ, PT ;  /* 0x000000ff0200720c */ /* 0x000fc60003f05270 */
[----:B------:R-:W2:Y:S01]  /*02e0*/  SHFL.DOWN PT, R13, R10, 0x1, 0x1f ;  /* 0x08201f000a0d7f89 */ /* 0x000ea200000e0000 */
[----:B0-----:R-:W-:Y:S01]  /*02f0*/  FMNMX R9, R8, R9, !PT ;  /* 0x0000000908097209 */ /* 0x001fe20007800000 */
[----:B-1----:R-:W-:Y:S01]  /*0300*/  FADD R7, R6, R7 ;  /* 0x0000000706077221 */ /* 0x002fe20000000000 */
[----:B--2---:R-:W-:-:S07]  /*0310*/  FMNMX R13, R10, R13, PT ;  /* 0x0000000d0a0d7209 */ /* 0x004fce0003800000 */
[----:B------:R-:W-:Y:S05]  /*0320*/  @P0 BRA `(.L_x_1) ;  /* 0x0000000000300947 */ /* 0x000fea0003800000 */
[----:B------:R-:W0:Y:S01]  /*0330*/  S2UR UR7, SR_CgaCtaId ;  /* 0x00000000000779c3 */ /* 0x000e220000008800 */
[----:B------:R-:W-:Y:S01]  /*0340*/  UMOV UR4, 0x400 ;  /* 0x0000040000047882 */ /* 0x000fe20000000000 */
[----:B------:R-:W-:Y:S01]  /*0350*/  SHF.R.U32.HI R0, RZ, 0x3, R0 ;  /* 0x00000003ff007819 */ /* 0x000fe20000011600 */
[----:B------:R-:W-:Y:S02]  /*0360*/  UIADD3 UR5, UPT, UPT, UR4, 0x80, URZ ;  /* 0x0000008004057890 */ /* 0x000fe4000fffe0ff */
[----:B------:R-:W-:Y:S01]  /*0370*/  UIADD3 UR6, UPT, UPT, UR4, 0x100, URZ ;  /* 0x0000010004067890 */ /* 0x000fe2000fffe0ff */
[----:B------:R-:W-:Y:S01]  /*0380*/  LOP3.LUT R0, R0, 0x7c, RZ, 0xc0, !PT ;  /* 0x0000007c00007812 */ /* 0x000fe200078ec0ff */
[----:B0-----:R-:W-:Y:S02]  /*0390*/  ULEA UR4, UR7, UR4, 0x18 ;  /* 0x0000000407047291 */ /* 0x001fe4000f8ec0ff */
[----:B------:R-:W-:Y:S02]  /*03a0*/  ULEA UR5, UR7, UR5, 0x18 ;  /* 0x0000000507057291 */ /* 0x000fe4000f8ec0ff */
[----:B------:R-:W-:-:S05]  /*03b0*/  ULEA UR6, UR7, UR6, 0x18 ;  /* 0x0000000607067291 */ /* 0x000fca000f8ec0ff */
[----:B------:R0:W-:Y:S04]  /*03c0*/  STS [R0+UR4], R7 ;  /* 0x0000000700007988 */ /* 0x0001e80008000804 */
[----:B------:R0:W-:Y:S04]  /*03d0*/  STS [R0+UR5], R9 ;  /* 0x0000000900007988 */ /* 0x0001e80008000805 */
[----:B------:R0:W-:Y:S02]  /*03e0*/  STS [R0+UR6], R13 ;  /* 0x0000000d00007988 */ /* 0x0001e40008000806 */
.L_x_1:
[----:B------:R-:W-:Y:S05]  /*03f0*/  BSYNC.RECONVERGENT B0 ;  /* 0x0000000000007941 */ /* 0x000fea0003800200 */
.L_x_0:
[----:B------:R-:W-:Y:S06]  /*0400*/  BAR.SYNC.DEFER_BLOCKING 0x0 ;  /* 0x0000000000007b1d */ /* 0x000fec0000010000 */
[----:B------:R-:W-:Y:S05]  /*0410*/  @P1 EXIT ;  /* 0x000000000000194d */ /* 0x000fea0003800000 */
[----:B------:R-:W-:-:S04]  /*0420*/  SHF.R.U32.HI R3, RZ, 0x5, R3 ;  /* 0x00000005ff037819 */ /* 0x000fc80000011603 */
[----:B------:R-:W-:-:S13]  /*0430*/  ISETP.GE.U32.AND P1, PT, R2, R3, PT ;  /* 0x000000030200720c */ /* 0x000fda0003f26070 */
[----:B------:R-:W1:Y:S01]  /*0440*/  @!P1 S2R R3, SR_CgaCtaId ;  /* 0x0000000000039919 */ /* 0x000e620000008800 */
[----:B0-----:R-:W-:-:S04]  /*0450*/  @!P1 MOV R0, 0x400 ;  /* 0x0000040000009802 */ /* 0x001fc80000000f00 */
[----:B-1----:R-:W-:Y:S01]  /*0460*/  @!P1 LEA R3, R3, R0, 0x18 ;  /* 0x0000000003039211 */ /* 0x002fe200078ec0ff */
[----:B------:R-:W-:-:S04]  /*0470*/  IMAD.MOV.U32 R0, RZ, RZ, RZ ;  /* 0x000000ffff007224 */ /* 0x000fc800078e00ff */
[----:B------:R-:W-:-:S05]  /*0480*/  @!P1 IMAD R2, R2, 0x4, R3 ;  /* 0x0000000402029824 */ /* 0x000fca00078e0203 */
[----:B------:R-:W0:Y:S04]  /*0490*/  @!P1 LDS R0, [R2] ;  /* 0x0000000002009984 */ /* 0x000e280000000800 */
[----:B0-----:R-:W0:Y:S02]  /*04a0*/  SHFL.DOWN PT, R3, R0, 0x10, 0x1f ;  /* 0x0a001f0000037f89 */ /* 0x001e2400000e0000 */
[----:B0-----:R-:W-:-:S05]  /*04b0*/  FADD R3, R3, R0 ;  /* 0x0000000003037221 */ /* 0x001fca0000000000 */
[----:B------:R-:W0:Y:S02]  /*04c0*/  SHFL.DOWN PT, R4, R3, 0x8, 0x1f ;  /* 0x09001f0003047f89 */ /* 0x000e2400000e0000 */
[----:B0-----:R-:W-:-:S05]  /*04d0*/  FADD R4, R3, R4 ;  /* 0x0000000403047221 */ /* 0x001fca0000000000 */
[----:B------:R-:W0:Y:S02]  /*04e0*/  SHFL.DOWN PT, R5, R4, 0x4, 0x1f ;  /* 0x08801f0004057f89 */ /* 0x000e2400000e0000 */
[----:B0-----:R-:W-:-:S05]  /*04f0*/  FADD R5, R4, R5 ;  /* 0x0000000504057221 */ /* 0x001fca0000000000 */
[----:B------:R-:W0:Y:S02]  /*0500*/  SHFL.DOWN PT, R6, R5, 0x2, 0x1f ;  /* 0x08401f0005067f89 */ /* 0x000e2400000e0000 */
[----:B0-----:R-:W-:-:S05]  /*0510*/  FADD R6, R5, R6 ;  /* 0x0000000605067221 */ /* 0x001fca0000000000 */
[----:B------:R0:W1:Y:S01]  /*0520*/  SHFL.DOWN PT, R7, R6, 0x1, 0x1f ;  /* 0x08201f0006077f89 */ /* 0x00006200000e0000 */
[----:B------:R-:W-:Y:S05]  /*0530*/  @P0 EXIT ;  /* 0x000000000000094d */ /* 0x000fea0003800000 */
[----:B------:R-:W2:Y:S01]  /*0540*/  LDC.64 R2, c[0x0][0x388] ;  /* 0x0000e200ff027b82 */ /* 0x000ea20000000a00 */
[----:B-1----:R-:W-:-:S05]  /*0550*/  FADD R7, R6, R7 ;  /* 0x0000000706077221 */ /* 0x002fca0000000000 */
[----:B--2---:R-:W-:Y:S01]  /*0560*/  REDG.E.ADD.F32.FTZ.RN.STRONG.GPU desc[UR8][R2.64], R7 ;  /* 0x00000007020079a6 */ /* 0x004fe2000c12f308 */
[----:B------:R-:W-:Y:S05]  /*0570*/  EXIT ;  /* 0x000000000000794d */ /* 0x000fea0003800000 */
.L_x_2:
[----:B------:R-:W-:-:S00]  /*0580*/  BRA `(.L_x_2) ;  /* 0xfffffffc00fc7947 */ /* 0x000fc0000383ffff */
[----:B------:R-:W-:-:S00]  /*0590*/  NOP ;  /* 0x0000000000007918 */ /* 0x000fc00000000000 */
        /* <DEDUP_REMOVED lines=14> */
.L_x_7:


//--------------------- .text._Z23block_reduce_sum_sharedPKfPfi --------------------------
	.section	.text._Z23block_reduce_sum_sharedPKfPfi,"ax",@progbits
	.align	128
        .global         _Z23block_reduce_sum_sharedPKfPfi
        .type           _Z23block_reduce_sum_sharedPKfPfi,@function
        .size           _Z23block_reduce_sum_sharedPKfPfi,(.L_x_8 - _Z23block_reduce_sum_sharedPKfPfi)
        .other          _Z23block_reduce_sum_sharedPKfPfi,@"STO_CUDA_ENTRY STV_DEFAULT"
_Z23block_reduce_sum_sharedPKfPfi:
.text._Z23block_reduce_sum_sharedPKfPfi:
[----:B------:R-:W-:Y:S01]  /*0000*/  LDC R1, c[0x0][0x37c] ;  /* 0x0000df00ff017b82 */ /* 0x000fe20000000800 */
[----:B------:R-:W0:Y:S07]  /*0010*/  S2R R7, SR_TID.X ;  /* 0x0000000000077919 */ /* 0x000e2e0000002100 */
[----:B------:R-:W0:Y:S01]  /*0020*/  S2UR UR4, SR_CTAID.X ;  /* 0x00000000000479c3 */ /* 0x000e220000002500 */
[----:B------:R-:W1:Y:S01]  /*0030*/  LDCU UR5, c[0x0][0x390] ;  /* 0x00007200ff0577ac */ /* 0x000e620008000800 */
[----:B------:R-:W-:Y:S01]  /*0040*/  IMAD.MOV.U32 R4, RZ, RZ, RZ ;  /* 0x000000ffff047224 */ /* 0x000fe200078e00ff */
[----:B------:R-:W2:Y:S05]  /*0050*/  LDCU.64 UR6, c[0x0][0x358] ;  /* 0x00006b00ff0677ac */ /* 0x000eaa0008000a00 */
[----:B------:R-:W0:Y:S02]  /*0060*/  LDC R0, c[0x0][0x360] ;  /* 0x0000d800ff007b82 */ /* 0x000e240000000800 */
[----:B0-----:R-:W-:-:S05]  /*0070*/  IMAD R5, R0, UR4, R7 ;  /* 0x0000000400057c24 */ /* 0x001fca000f8e0207 */
[----:B-1----:R-:W-:-:S13]  /*0080*/  ISETP.GE.AND P0, PT, R5, UR5, PT ;  /* 0x0000000505007c0c */ /* 0x002fda000bf06270 */
[----:B------:R-:W0:Y:S02]  /*0090*/  @!P0 LDC.64 R2, c[0x0][0x380] ;  /* 0x0000e000ff028b82 */ /* 0x000e240000000a00 */
[----:B0-----:R-:W-:-:S05]  /*00a0*/  @!P0 IMAD.WIDE R2, R5, 0x4, R2 ;  /* 0x0000000405028825 */ /* 0x001fca00078e0202 */
[----:B--2---:R-:W2:Y:S01]  /*00b0*/  @!P0 LDG.E R4, desc[UR6][R2.64] ;  /* 0x0000000602048981 */ /* 0x004ea2000c1e1900 */
[----:B------:R-:W0:Y:S01]  /*00c0*/  S2UR UR5, SR_CgaCtaId ;  /* 0x00000000000579c3 */ /* 0x000e220000008800 */
[----:B------:R-:W-:Y:S01]  /*00d0*/  UMOV UR4, 0x400 ;  /* 0x0000040000047882 */ /* 0x000fe20000000000 */
[----:B------:R-:W-:Y:S02]  /*00e0*/  ISETP.GE.U32.AND P1, PT, R0, 0x2, PT ;  /* 0x000000020000780c */ /* 0x000fe40003f26070 */
[----:B------:R-:W-:Y:S01]  /*00f0*/  ISETP.NE.AND P0, PT, R7, RZ, PT ;  /* 0x000000ff0700720c */ /* 0x000fe20003f05270 */
[----:B0-----:R-:W-:-:S06]  /*0100*/  ULEA UR4, UR5, UR4, 0x18 ;  /* 0x0000000405047291 */ /* 0x001fcc000f8ec0ff */
[----:B------:R-:W-:-:S05]  /*0110*/  LEA R5, R7, UR4, 0x2 ;  /* 0x0000000407057c11 */ /* 0x000fca000f8e10ff */
[----:B--2---:R0:W-:Y:S01]  /*0120*/  STS [R5], R4 ;  /* 0x0000000405007388 */ /* 0x0041e20000000800 */
[----:B------:R-:W-:Y:S06]  /*0130*/  BAR.SYNC.DEFER_BLOCKING 0x0 ;  /* 0x0000000000007b1d */ /* 0x000fec0000010000 */
[----:B------:R-:W-:Y:S05]  /*0140*/  @!P1 BRA `(.L_x_3) ;  /* 0x00000000002c9947 */ /* 0x000fea0003800000 */
.L_x_4:
[----:B------:R-:W-:-:S04]  /*0150*/  SHF.R.U32.HI R6, RZ, 0x1, R0 ;  /* 0x00000001ff067819 */ /* 0x000fc80000011600 */
[----:B------:R-:W-:-:S13]  /*0160*/  ISETP.GE.U32.AND P1, PT, R7, R6, PT ;  /* 0x000000060700720c */ /* 0x000fda0003f26070 */
[----:B------:R-:W-:Y:S01]  /*0170*/  @!P1 IMAD R2, R6, 0x4, R5 ;  /* 0x0000000406029824 */ /* 0x000fe200078e0205 */
[----:B------:R-:W-:Y:S05]  /*0180*/  @!P1 LDS R3, [R5] ;  /* 0x0000000005039984 */ /* 0x000fea0000000800 */
[----:B------:R-:W0:Y:S02]  /*0190*/  @!P1 LDS R2, [R2] ;  /* 0x0000000002029984 */ /* 0x000e240000000800 */
[----:B0-----:R-:W-:-:S05]  /*01a0*/  @!P1 FADD R4, R2, R3 ;  /* 0x0000000302049221 */ /* 0x001fca0000000000 */
[----:B------:R1:W-:Y:S01]  /*01b0*/  @!P1 STS [R5], R4 ;  /* 0x0000000405009388 */ /* 0x0003e20000000800 */
[----:B------:R-:W-:Y:S01]  /*01c0*/  BAR.SYNC.DEFER_BLOCKING 0x0 ;  /* 0x0000000000007b1d */ /* 0x000fe20000010000 */
[----:B------:R-:W-:Y:S01]  /*01d0*/  ISETP.GT.U32.AND P1, PT, R0, 0x3, PT ;  /* 0x000000030000780c */ /* 0x000fe20003f24070 */
[----:B------:R-:W-:-:S12]  /*01e0*/  IMAD.MOV.U32 R0, RZ, RZ, R6 ;  /* 0x000000ffff007224 */ /* 0x000fd800078e0006 */
[----:B-1----:R-:W-:Y:S05]  /*01f0*/  @P1 BRA `(.L_x_4) ;  /* 0xfffffffc00d41947 */ /* 0x002fea000383ffff */
.L_x_3:
[----:B------:R-:W-:Y:S05]  /*0200*/  @P0 EXIT ;  /* 0x000000000000094d */ /* 0x000fea0003800000 */
[----:B------:R-:W1:Y:S01]  /*0210*/  S2UR UR5, SR_CgaCtaId ;  /* 0x00000000000579c3 */ /* 0x000e620000008800 */
[----:B------:R-:W-:-:S07]  /*0220*/  UMOV UR4, 0x400 ;  /* 0x0000040000047882 */ /* 0x000fce0000000000 */
[----:B------:R-:W2:Y:S01]  /*0230*/  LDC.64 R2, c[0x0][0x388] ;  /* 0x0000e200ff027b82 */ /* 0x000ea20000000a00 */
[----:B-1----:R-:W-:-:S09]  /*0240*/  ULEA UR4, UR5, UR4, 0x18 ;  /* 0x0000000405047291 */ /* 0x002fd2000f8ec0ff */
[----:B0-----:R-:W2:Y:S04]  /*0250*/  LDS R5, [UR4] ;  /* 0x00000004ff057984 */ /* 0x001ea80008000800 */
[----:B--2---:R-:W-:Y:S01]  /*0260*/  REDG.E.ADD.F32.FTZ.RN.STRONG.GPU desc[UR6][R2.64], R5 ;  /* 0x00000005020079a6 */ /* 0x004fe2000c12f306 */
[----:B------:R-:W-:Y:S05]  /*0270*/  EXIT ;  /* 0x000000000000794d */ /* 0x000fea0003800000 */
.L_x_5:
        /* <DEDUP_REMOVED lines=16> */
.L_x_8:


//--------------------- .text._Z21block_reduce_sum_warpPKfPfi --------------------------
	.section	.text._Z21block_reduce_sum_warpPKfPfi,"ax",@progbits
	.align	128
        .global         _Z21block_reduce_sum_warpPKfPfi
        .type           _Z21block_reduce_sum_warpPKfPfi,@function
        .size           _Z21block_reduce_sum_warpPKfPfi,(.L_x_9 - _Z21block_reduce_sum_warpPKfPfi)
        .other          _Z21block_reduce_sum_warpPKfPfi,@"STO_CUDA_ENTRY STV_DEFAULT"
_Z21block_reduce_sum_warpPKfPfi:
.text._Z21block_reduce_sum_warpPKfPfi:
[----:B------:R-:W-:Y:S01]  /*0000*/  LDC R1, c[0x0][0x37c] ;  /* 0x0000df00ff017b82 */ /* 0x000fe20000000800 */
[----:B------:R-:W0:Y:S07]  /*0010*/  S2R R11, SR_TID.X ;  /* 0x00000000000b7919 */ /* 0x000e2e0000002100 */
[----:B------:R-:W0:Y:S01]  /*0020*/  S2UR UR4, SR_CTAID.X ;  /* 0x00000000000479c3 */ /* 0x000e220000002500 */
[----:B------:R-:W1:Y:S01]  /*0030*/  LDCU UR5, c[0x0][0x390] ;  /* 0x00007200ff0577ac */ /* 0x000e620008000800 */
[----:B------:R-:W-:-:S06]  /*0040*/  IMAD.MOV.U32 R4, RZ, RZ, RZ ;  /* 0x000000ffff047224 */ /* 0x000fcc00078e00ff */
[----:B------:R-:W0:Y:S02]  /*0050*/  LDC R10, c[0x0][0x360] ;  /* 0x0000d800ff0a7b82 */ /* 0x000e240000000800 */
[----:B0-----:R-:W-:-:S05]  /*0060*/  IMAD R5, R10, UR4, R11 ;  /* 0x000000040a057c24 */ /* 0x001fca000f8e020b */
[----:B-1----:R-:W-:Y:S01]  /*0070*/  ISETP.GE.AND P0, PT, R5, UR5, PT ;  /* 0x0000000505007c0c */ /* 0x002fe2000bf06270 */
[----:B------:R-:W0:-:S12]  /*0080*/  LDCU.64 UR4, c[0x0][0x358] ;  /* 0x00006b00ff0477ac */ /* 0x000e180008000a00 */
[----:B------:R-:W1:Y:S02]  /*0090*/  @!P0 LDC.64 R2, c[0x0][0x380] ;  /* 0x0000e000ff028b82 */ /* 0x000e640000000a00 */
[----:B-1----:R-:W-:-:S05]  /*00a0*/  @!P0 IMAD.WIDE R2, R5, 0x4, R2 ;  /* 0x0000000405028825 */ /* 0x002fca00078e0202 */
[----:B0-----:R-:W2:Y:S01]  /*00b0*/  @!P0 LDG.E R4, desc[UR4][R2.64] ;  /* 0x0000000402048981 */ /* 0x001ea2000c1e1900 */
[----:B------:R-:W-:-:S03]  /*00c0*/  ISETP.GT.U32.AND P1, PT, R11, 0x1f, PT ;  /* 0x0000001f0b00780c */ /* 0x000fc60003f24070 */
[----:B--2---:R-:W0:Y:S02]  /*00d0*/  SHFL.DOWN PT, R5, R4, 0x10, 0x1f ;  /* 0x0a001f0004057f89 */ /* 0x004e2400000e0000 */
[----:B0-----:R-:W-:-:S05]  /*00e0*/  FADD R5, R5, R4 ;  /* 0x0000000405057221 */ /* 0x001fca0000000000 */
[----:B------:R-:W0:Y:S02]  /*00f0*/  SHFL.DOWN PT, R0, R5, 0x8, 0x1f ;  /* 0x09001f0005007f89 */ /* 0x000e2400000e0000 */
[----:B0-----:R-:W-:Y:S01]  /*0100*/  FADD R6, R5, R0 ;  /* 0x0000000005067221 */ /* 0x001fe20000000000 */
[----:B------:R-:W-:-:S04]  /*0110*/  LOP3.LUT R0, R11, 0x1f, RZ, 0xc0, !PT ;  /* 0x0000001f0b007812 */ /* 0x000fc800078ec0ff */
[----:B------:R-:W0:Y:S01]  /*0120*/  SHFL.DOWN PT, R7, R6, 0x4, 0x1f ;  /* 0x08801f0006077f89 */ /* 0x000e2200000e0000 */
[----:B------:R-:W-:-:S13]  /*0130*/  ISETP.NE.AND P0, PT, R0, RZ, PT ;  /* 0x000000ff0000720c */ /* 0x000fda0003f05270 */
[----:B------:R-:W1:Y:S01]  /*0140*/  @!P0 S2R R9, SR_CgaCtaId ;  /* 0x0000000000098919 */ /* 0x000e620000008800 */
[----:B------:R-:W-:Y:S02]  /*0150*/  @!P0 MOV R4, 0x400 ;  /* 0x0000040000048802 */ /* 0x000fe40000000f00 */
[----:B------:R-:W-:-:S04]  /*0160*/  @!P0 SHF.R.U32.HI R2, RZ, 0x3, R11 ;  /* 0x00000003ff028819 */ /* 0x000fc8000001160b */
[----:B------:R-:W-:Y:S01]  /*0170*/  @!P0 LOP3.LUT R2, R2, 0x7c, RZ, 0xc0, !PT ;  /* 0x0000007c02028812 */ /* 0x000fe200078ec0ff */
[----:B0-----:R-:W-:-:S05]  /*0180*/  FADD R7, R6, R7 ;  /* 0x0000000706077221 */ /* 0x001fca0000000000 */
[----:B------:R-:W0:Y:S01]  /*0190*/  SHFL.DOWN PT, R8, R7, 0x2, 0x1f ;  /* 0x08401f0007087f89 */ /* 0x000e2200000e0000 */
[----:B-1----:R-:W-:-:S05]  /*01a0*/  @!P0 LEA R5, R9, R4, 0x18 ;  /* 0x0000000409058211 */ /* 0x002fca00078ec0ff */
[----:B------:R-:W-:Y:S02]  /*01b0*/  @!P0 IMAD.IADD R2, R2, 0x1, R5 ;  /* 0x0000000102028824 */ /* 0x000fe400078e0205 */
[----:B0-----:R-:W-:-:S05]  /*01c0*/  FADD R8, R7, R8 ;  /* 0x0000000807087221 */ /* 0x001fca0000000000 */
[----:B------:R-:W0:Y:S02]  /*01d0*/  SHFL.DOWN PT, R3, R8, 0x1, 0x1f ;  /* 0x08201f0008037f89 */ /* 0x000e2400000e0000 */
[----:B0-----:R-:W-:-:S05]  /*01e0*/  FADD R3, R8, R3 ;  /* 0x0000000308037221 */ /* 0x001fca0000000000 */
[----:B------:R0:W-:Y:S01]  /*01f0*/  @!P0 STS [R2], R3 ;  /* 0x0000000302008388 */ /* 0x0001e20000000800 */
[----:B------:R-:W-:Y:S06]  /*0200*/  BAR.SYNC.DEFER_BLOCKING 0x0 ;  /* 0x0000000000007b1d */ /* 0x000fec0000010000 */
[----:B------:R-:W-:Y:S05]  /*0210*/  @P1 EXIT ;  /* 0x000000000000194d */ /* 0x000fea0003800000 */
[----:B0-----:R-:W-:-:S04]  /*0220*/  SHF.R.U32.HI R3, RZ, 0x5, R10 ;  /* 0x00000005ff037819 */ /* 0x001fc8000001160a */
[----:B------:R-:W-:-:S13]  /*0230*/  ISETP.GE.U32.AND P1, PT, R0, R3, PT ;  /* 0x000000030000720c */ /* 0x000fda0003f26070 */
[----:B------:R-:W0:Y:S01]  /*0240*/  @!P1 S2R R3, SR_CgaCtaId ;  /* 0x0000000000039919 */ /* 0x000e220000008800 */
[----:B------:R-:W-:-:S04]  /*0250*/  @!P1 MOV R2, 0x400 ;  /* 0x0000040000029802 */ /* 0x000fc80000000f00 */
[----:B0-----:R-:W-:Y:S01]  /*0260*/  @!P1 LEA R3, R3, R2, 0x18 ;  /* 0x0000000203039211 */ /* 0x001fe200078ec0ff */
[----:B------:R-:W-:-:S03]  /*0270*/  HFMA2 R2, -RZ, RZ, 0, 0 ;  /* 0x00000000ff027431 */ /* 0x000fc600000001ff */
[----:B------:R-:W-:-:S05]  /*0280*/  @!P1 LEA R0, R0, R3, 0x2 ;  /* 0x0000000300009211 */ /* 0x000fca00078e10ff */
        /* <DEDUP_REMOVED lines=15> */
.L_x_6:
        /* <DEDUP_REMOVED lines=16> */
.L_x_9:


//--------------------- .nv.shared._Z17warp_reduce_statsPKfPfS1_S1_i --------------------------
	.section	.nv.shared._Z17warp_reduce_statsPKfPfS1_S1_i,"aw",@nobits
	.sectionflags	@""
	.align	16
.nv.shared._Z17warp_reduce_statsPKfPfS1_S1_i:
	.zero		1408


//--------------------- .nv.shared.reserved.0     --------------------------
	.section	.nv.shared.reserved.0,"aw",@nobits
	.weak		__nv_reservedSMEM_offset_0_alias
	.size		__nv_reservedSMEM_offset_0_alias, 0, 64
	.other		__nv_reservedSMEM_offset_0_alias,@"STO_CUDA_RESERVED_SHARED STV_DEFAULT"
__nv_reservedSMEM_offset_0_alias:
	.zero		0
	.zero		64


//--------------------- .nv.shared._Z23block_reduce_sum_sharedPKfPfi --------------------------
	.section	.nv.shared._Z23block_reduce_sum_sharedPKfPfi,"aw",@nobits
	.sectionflags	@""
	.align	16
	.zero		1024


//--------------------- .nv.shared._Z21block_reduce_sum_warpPKfPfi --------------------------
	.section	.nv.shared._Z21block_reduce_sum_warpPKfPfi,"aw",@nobits
	.sectionflags	@""
	.align	16
.nv.shared._Z21block_reduce_sum_warpPKfPfi:
	.zero		1152


//--------------------- .nv.constant0._Z17warp_reduce_statsPKfPfS1_S1_i --------------------------
	.section	.nv.constant0._Z17warp_reduce_statsPKfPfS1_S1_i,"a",@progbits
	.sectionflags	@""
	.align	4
.nv.constant0._Z17warp_reduce_statsPKfPfS1_S1_i:
	.zero		932


//--------------------- .nv.constant0._Z23block_reduce_sum_sharedPKfPfi --------------------------
	.section	.nv.constant0._Z23block_reduce_sum_sharedPKfPfi,"a",@progbits
	.sectionflags	@""
	.align	4
.nv.constant0._Z23block_reduce_sum_sharedPKfPfi:
	.zero		916


//--------------------- .nv.constant0._Z21block_reduce_sum_warpPKfPfi --------------------------
	.section	.nv.constant0._Z21block_reduce_sum_warpPKfPfi,"a",@progbits
	.sectionflags	@""
	.align	4
.nv.constant0._Z21block_reduce_sum_warpPKfPfi:
	.zero		916


//--------------------- SYMBOLS --------------------------

	.type		.nv.reservedSmem.offset0,@object
	.size		.nv.reservedSmem.offset0,0x4
	.type		.nv.reservedSmem.cap,@object
	.size		.nv.reservedSmem.cap,0x4
